//
// Generated by NVIDIA NVVM Compiler
//
// Compiler Build ID: CL-36424714
// Cuda compilation tools, release 13.0, V13.0.88
// Based on NVVM 20.0.0
//

.version 9.0
.target sm_100
.address_size 64

	// .globl	_Z3sumPd

.visible .entry _Z3sumPd(
	.param .u64 .ptr .align 1 _Z3sumPd_param_0
)
{
	.reg .pred 	%p<3>;
	.reg .b32 	%r<13>;
	.reg .b64 	%rd<7>;
	.reg .b64 	%fd<4>;

	ld.param.u64 	%rd2, [_Z3sumPd_param_0];
	cvta.to.global.u64 	%rd1, %rd2;
	mov.u32 	%r1, %tid.x;
	mov.u32 	%r11, %ntid.x;
	shl.b32 	%r3, %r1, 1;
	mov.b32 	%r12, 1;
$L__BB0_1:
	setp.ge.u32 	%p1, %r1, %r11;
	@%p1 bra 	$L__BB0_3;
	mul.lo.s32 	%r9, %r3, %r12;
	add.s32 	%r10, %r9, %r12;
	mul.wide.s32 	%rd3, %r10, 8;
	add.s64 	%rd4, %rd1, %rd3;
	ld.global.f64 	%fd1, [%rd4];
	mul.wide.s32 	%rd5, %r9, 8;
	add.s64 	%rd6, %rd1, %rd5;
	ld.global.f64 	%fd2, [%rd6];
	add.f64 	%fd3, %fd1, %fd2;
	st.global.f64 	[%rd6], %fd3;
$L__BB0_3:
	shl.b32 	%r12, %r12, 1;
	shr.u32 	%r7, %r11, 1;
	setp.gt.u32 	%p2, %r11, 1;
	mov.u32 	%r11, %r7;
	@%p2 bra 	$L__BB0_1;
	ret;

}
	// .globl	_Z8variancePiPdS0_
.visible .entry _Z8variancePiPdS0_(
	.param .u64 .ptr .align 1 _Z8variancePiPdS0__param_0,
	.param .u64 .ptr .align 1 _Z8variancePiPdS0__param_1,
	.param .u64 .ptr .align 1 _Z8variancePiPdS0__param_2
)
{
	.reg .pred 	%p<3>;
	.reg .b32 	%r<8>;
	.reg .b64 	%rd<9>;
	.reg .b64 	%fd<5>;

	ld.param.u64 	%rd6, [_Z8variancePiPdS0__param_0];
	ld.param.u64 	%rd4, [_Z8variancePiPdS0__param_1];
	ld.param.u64 	%rd5, [_Z8variancePiPdS0__param_2];
	cvta.to.global.u64 	%rd1, %rd6;
	mov.u32 	%r7, %tid.x;
	ld.global.u32 	%r5, [%rd1];
	setp.ge.s32 	%p1, %r7, %r5;
	@%p1 bra 	$L__BB1_3;
	mov.u32 	%r2, %ntid.x;
	cvta.to.global.u64 	%rd2, %rd4;
	cvta.to.global.u64 	%rd3, %rd5;
$L__BB1_2:
	mul.wide.u32 	%rd7, %r7, 8;
	add.s64 	%rd8, %rd2, %rd7;
	ld.global.f64 	%fd1, [%rd8];
	ld.global.f64 	%fd2, [%rd3];
	sub.f64 	%fd3, %fd1, %fd2;
	mul.f64 	%fd4, %fd3, %fd3;
	st.global.f64 	[%rd8], %fd4;
	add.s32 	%r7, %r7, %r2;
	ld.global.u32 	%r6, [%rd1];
	setp.lt.s32 	%p2, %r7, %r6;
	@%p2 bra 	$L__BB1_2;
$L__BB1_3:
	ret;

}


// ===== COMPILED SASS (sm_100) =====

	.target	sm_100

	.elftype	@"ET_EXEC"


//--------------------- .note.nv.tkinfo           --------------------------
	.section	.note.nv.tkinfo,"",@"SHT_NOTE"
	.sectionflags	@"SHF_NOTE_NV_TKINFO"
	.tkinfo
        /*0018*/ 	.word	0x00000002
        /*0030*/ 	.string	""
        /*0030*/ 	.string	"ptxas"
        /*0030*/ 	.string	"Cuda compilation tools, release 13.0, V13.0.88"
        /*0030*/ 	.string	"Build cuda_13.0.r13.0/compiler.36424714_0"
        /*0030*/ 	.string	"-arch sm_100 -m 64 "



//--------------------- .note.nv.cuinfo           --------------------------
	.section	.note.nv.cuinfo,"",@"SHT_NOTE"
	.sectionflags	@"SHF_NOTE_NV_CUINFO"
        /*0018*/ 	.short	0x0002
        /*001a*/ 	.short	0x0064
        /*001c*/ 	.short	0x0082
	.zero		2


//--------------------- .nv.info                  --------------------------
	.section	.nv.info,"",@"SHT_CUDA_INFO"
	.align	4


	//----- nvinfo : EIATTR_REGCOUNT
	.align		4
        /*0000*/ 	.byte	0x04, 0x2f
        /*0002*/ 	.short	(.L_1 - .L_0)
	.align		4
.L_0:
        /*0004*/ 	.word	index@(_Z3sumPd)
        /*0008*/ 	.word	0x0000000d


	//----- nvinfo : EIATTR_FRAME_SIZE
	.align		4
.L_1:
        /*000c*/ 	.byte	0x04, 0x11
        /*000e*/ 	.short	(.L_3 - .L_2)
	.align		4
.L_2:
        /*0010*/ 	.word	index@(_Z3sumPd)
        /*0014*/ 	.word	0x00000000


	//----- nvinfo : EIATTR_REGCOUNT
	.align		4
.L_3:
        /*0018*/ 	.byte	0x04, 0x2f
        /*001a*/ 	.short	(.L_5 - .L_4)
	.align		4
.L_4:
        /*001c*/ 	.word	index@(_Z8variancePiPdS0_)
        /*0020*/ 	.word	0x00000010


	//----- nvinfo : EIATTR_FRAME_SIZE
	.align		4
.L_5:
        /*0024*/ 	.byte	0x04, 0x11
        /*0026*/ 	.short	(.L_7 - .L_6)
	.align		4
.L_6:
        /*0028*/ 	.word	index@(_Z8variancePiPdS0_)
        /*002c*/ 	.word	0x00000000


	//----- nvinfo : EIATTR_MIN_STACK_SIZE
	.align		4
.L_7:
        /*0030*/ 	.byte	0x04, 0x12
        /*0032*/ 	.short	(.L_9 - .L_8)
	.align		4
.L_8:
        /*0034*/ 	.word	index@(_Z8variancePiPdS0_)
        /*0038*/ 	.word	0x00000000


	//----- nvinfo : EIATTR_MIN_STACK_SIZE
	.align		4
.L_9:
        /*003c*/ 	.byte	0x04, 0x12
        /*003e*/ 	.short	(.L_11 - .L_10)
	.align		4
.L_10:
        /*0040*/ 	.word	index@(_Z3sumPd)
        /*0044*/ 	.word	0x00000000
.L_11:


//--------------------- .nv.compat                --------------------------
	.section	.nv.compat,"",@"SHT_CUDA_COMPAT_INFO"
	.align	4
        /*0000*/ 	.byte	0x02, 0x09, 0x00, 0x00, 0x02, 0x02, 0x01, 0x00, 0x02, 0x05, 0x05, 0x00, 0x03, 0x07, 0x01, 0x01
        /*0010*/ 	.byte	0x02, 0x03, 0x00, 0x00, 0x02, 0x06, 0x01, 0x00, 0x04, 0x0b, 0x08, 0x00, 0x01, 0x00, 0x00, 0x00
        /*0020*/ 	.byte	0x00, 0x00, 0x00, 0x00


//--------------------- .nv.info._Z8variancePiPdS0_ --------------------------
	.section	.nv.info._Z8variancePiPdS0_,"",@"SHT_CUDA_INFO"
	.sectionflags	@""
	.align	4


	//----- nvinfo : EIATTR_CUDA_API_VERSION
	.align		4
        /*0000*/ 	.byte	0x04, 0x37
        /*0002*/ 	.short	(.L_13 - .L_12)
.L_12:
        /*0004*/ 	.word	0x00000082


	//----- nvinfo : EIATTR_KPARAM_INFO
	.align		4
.L_13:
        /*0008*/ 	.byte	0x04, 0x17
        /*000a*/ 	.short	(.L_15 - .L_14)
.L_14:
        /*000c*/ 	.word	0x00000000
        /*0010*/ 	.short	0x0002
        /*0012*/ 	.short	0x0010
        /*0014*/ 	.byte	0x00, 0xf5, 0x21, 0x00


	//----- nvinfo : EIATTR_KPARAM_INFO
	.align		4
.L_15:
        /*0018*/ 	.byte	0x04, 0x17
        /*001a*/ 	.short	(.L_17 - .L_16)
.L_16:
        /*001c*/ 	.word	0x00000000
        /*0020*/ 	.short	0x0001
        /*0022*/ 	.short	0x0008
        /*0024*/ 	.byte	0x00, 0xf5, 0x21, 0x00


	//----- nvinfo : EIATTR_KPARAM_INFO
	.align		4
.L_17:
        /*0028*/ 	.byte	0x04, 0x17
        /*002a*/ 	.short	(.L_19 - .L_18)
.L_18:
        /*002c*/ 	.word	0x00000000
        /*0030*/ 	.short	0x0000
        /*0032*/ 	.short	0x0000
        /*0034*/ 	.byte	0x00, 0xf5, 0x21, 0x00


	//----- nvinfo : EIATTR_SPARSE_MMA_MASK
	.align		4
.L_19:
        /*0038*/ 	.byte	0x03, 0x50
        /*003a*/ 	.short	0x0000


	//----- nvinfo : EIATTR_MAXREG_COUNT
	.align		4
        /*003c*/ 	.byte	0x03, 0x1b
        /*003e*/ 	.short	0x00ff


	//----- nvinfo : EIATTR_MERCURY_ISA_VERSION
	.align		4
        /*0040*/ 	.byte	0x03, 0x5f
        /*0042*/ 	.short	0x0101


	//----- nvinfo : EIATTR_VRC_CTA_INIT_COUNT
	.align		4
        /*0044*/ 	.byte	0x02, 0x4a
	.zero		1
	.zero		1


	//----- nvinfo : EIATTR_EXIT_INSTR_OFFSETS
	.align		4
        /*0048*/ 	.byte	0x04, 0x1c
        /*004a*/ 	.short	(.L_21 - .L_20)


	//   ....[0]....
.L_20:
        /*004c*/ 	.word	0x00000060


	//   ....[1]....
        /*0050*/ 	.word	0x00000140


	//----- nvinfo : EIATTR_CRS_STACK_SIZE
	.align		4
.L_21:
        /*0054*/ 	.byte	0x04, 0x1e
        /*0056*/ 	.short	(.L_23 - .L_22)
.L_22:
        /*0058*/ 	.word	0x00000000


	//----- nvinfo : EIATTR_CBANK_PARAM_SIZE
	.align		4
.L_23:
        /*005c*/ 	.byte	0x03, 0x19
        /*005e*/ 	.short	0x0018


	//----- nvinfo : EIATTR_PARAM_CBANK
	.align		4
        /*0060*/ 	.byte	0x04, 0x0a
        /*0062*/ 	.short	(.L_25 - .L_24)
	.align		4
.L_24:
        /*0064*/ 	.word	index@(.nv.constant0._Z8variancePiPdS0_)
        /*0068*/ 	.short	0x0380
        /*006a*/ 	.short	0x0018


	//----- nvinfo : EIATTR_SW_WAR
	.align		4
.L_25:
        /*006c*/ 	.byte	0x04, 0x36
        /*006e*/ 	.short	(.L_27 - .L_26)
.L_26:
        /*0070*/ 	.word	0x00000008
.L_27:


//--------------------- .nv.info._Z3sumPd         --------------------------
	.section	.nv.info._Z3sumPd,"",@"SHT_CUDA_INFO"
	.sectionflags	@""
	.align	4


	//----- nvinfo : EIATTR_CUDA_API_VERSION
	.align		4
        /*0000*/ 	.byte	0x04, 0x37
        /*0002*/ 	.short	(.L_29 - .L_28)
.L_28:
        /*0004*/ 	.word	0x00000082


	//----- nvinfo : EIATTR_KPARAM_INFO
	.align		4
.L_29:
        /*0008*/ 	.byte	0x04, 0x17
        /*000a*/ 	.short	(.L_31 - .L_30)
.L_30:
        /*000c*/ 	.word	0x00000000
        /*0010*/ 	.short	0x0000
        /*0012*/ 	.short	0x0000
        /*0014*/ 	.byte	0x00, 0xf5, 0x21, 0x00


	//----- nvinfo : EIATTR_SPARSE_MMA_MASK
	.align		4
.L_31:
        /*0018*/ 	.byte	0x03, 0x50
        /*001a*/ 	.short	0x0000


	//----- nvinfo : EIATTR_MAXREG_COUNT
	.align		4
        /*001c*/ 	.byte	0x03, 0x1b
        /*001e*/ 	.short	0x00ff


	//----- nvinfo : EIATTR_MERCURY_ISA_VERSION
	.align		4
        /*0020*/ 	.byte	0x03, 0x5f
        /*0022*/ 	.short	0x0101


	//----- nvinfo : EIATTR_VRC_CTA_INIT_COUNT
	.align		4
        /*0024*/ 	.byte	0x02, 0x4a
	.zero		1
	.zero		1


	//----- nvinfo : EIATTR_EXIT_INSTR_OFFSETS
	.align		4
        /*0028*/ 	.byte	0x04, 0x1c
        /*002a*/ 	.short	(.L_33 - .L_32)


	//   ....[0]....
.L_32:
        /*002c*/ 	.word	0x00000180


	//----- nvinfo : EIATTR_CRS_STACK_SIZE
	.align		4
.L_33:
        /*0030*/ 	.byte	0x04, 0x1e
        /*0032*/ 	.short	(.L_35 - .L_34)
.L_34:
        /*0034*/ 	.word	0x00000000


	//----- nvinfo : EIATTR_CBANK_PARAM_SIZE
	.align		4
.L_35:
        /*0038*/ 	.byte	0x03, 0x19
        /*003a*/ 	.short	0x0008


	//----- nvinfo : EIATTR_PARAM_CBANK
	.align		4
        /*003c*/ 	.byte	0x04, 0x0a
        /*003e*/ 	.short	(.L_37 - .L_36)
	.align		4
.L_36:
        /*0040*/ 	.word	index@(.nv.constant0._Z3sumPd)
        /*0044*/ 	.short	0x0380
        /*0046*/ 	.short	0x0008


	//----- nvinfo : EIATTR_SW_WAR
	.align		4
.L_37:
        /*0048*/ 	.byte	0x04, 0x36
        /*004a*/ 	.short	(.L_39 - .L_38)
.L_38:
        /*004c*/ 	.word	0x00000008
.L_39:


//--------------------- .nv.callgraph             --------------------------
	.section	.nv.callgraph,"",@"SHT_CUDA_CALLGRAPH"
	.align	4
	.sectionentsize	8
	.align		4
        /*0000*/ 	.word	0x00000000
	.align		4
        /*0004*/ 	.word	0xffffffff
	.align		4
        /*0008*/ 	.word	0x00000000
	.align		4
        /*000c*/ 	.word	0xfffffffe
	.align		4
        /*0010*/ 	.word	0x00000000
	.align		4
        /*0014*/ 	.word	0xfffffffd
	.align		4
        /*0018*/ 	.word	0x00000000
	.align		4
        /*001c*/ 	.word	0xfffffffc


//--------------------- .text._Z8variancePiPdS0_  --------------------------
	.section	.text._Z8variancePiPdS0_,"ax",@progbits
	.align	128
        .global         _Z8variancePiPdS0_
        .type           _Z8variancePiPdS0_,@function
        .size           _Z8variancePiPdS0_,(.L_x_6 - _Z8variancePiPdS0_)
        .other          _Z8variancePiPdS0_,@"STO_CUDA_ENTRY STV_DEFAULT"
_Z8variancePiPdS0_:
.text._Z8variancePiPdS0_:
[----:B------:R-:W-:Y:S08]  /*0000*/  LDC R1, c[0x0][0x37c] ;  /* 0x0000df00ff017b82 */ /* 0x000ff00000000800 */
[----:B------:R-:W0:Y:S01]  /*0010*/  LDC.64 R2, c[0x0][0x380] ;  /* 0x0000e000ff027b82 */ /* 0x000e220000000a00 */
[----:B------:R-:W0:Y:S02]  /*0020*/  LDCU.64 UR4, c[0x0][0x358] ;  /* 0x00006b00ff0477ac */ /* 0x000e240008000a00 */
[----:B0-----:R-:W2:Y:S01]  /*0030*/  LDG.E R0, desc[UR4][R2.64] ;  /* 0x0000000402007981 */ /* 0x001ea2000c1e1900 */
[----:B------:R-:W2:Y:S02]  /*0040*/  S2R R13, SR_TID.X ;  /* 0x00000000000d7919 */ /* 0x000ea40000002100 */
[----:B--2---:R-:W-:-:S13]  /*0050*/  ISETP.GE.AND P0, PT, R13, R0, PT ;  /* 0x000000000d00720c */ /* 0x004fda0003f06270 */
[----:B------:R-:W-:Y:S05]  /*0060*/  @P0 EXIT ;  /* 0x000000000000094d */ /* 0x000fea0003800000 */
[----:B------:R-:W0:Y:S01]  /*0070*/  LDC.64 R8, c[0x0][0x390] ;  /* 0x0000e400ff087b82 */ /* 0x000e220000000a00 */
[----:B------:R-:W1:Y:S02]  /*0080*/  LDCU UR6, c[0x0][0x360] ;  /* 0x00006c00ff0677ac */ /* 0x000e640008000800 */
.L_x_0:
[----:B------:R-:W2:Y:S01]  /*0090*/  LDC.64 R4, c[0x0][0x388] ;  /* 0x0000e200ff047b82 */ /* 0x000ea20000000a00 */
[----:B0-----:R-:W3:Y:S01]  /*00a0*/  LDG.E.64 R10, desc[UR4][R8.64] ;  /* 0x00000004080a7981 */ /* 0x001ee2000c1e1b00 */
[----:B--2---:R-:W-:-:S05]  /*00b0*/  IMAD.WIDE.U32 R4, R13, 0x8, R4 ;  /* 0x000000080d047825 */ /* 0x004fca00078e0004 */
[----:B------:R-:W3:Y:S02]  /*00c0*/  LDG.E.64 R6, desc[UR4][R4.64] ;  /* 0x0000000404067981 */ /* 0x000ee4000c1e1b00 */
[----:B---3--:R-:W-:-:S08]  /*00d0*/  DADD R6, R6, -R10 ;  /* 0x0000000006067229 */ /* 0x008fd0000000080a */
[----:B------:R-:W-:-:S07]  /*00e0*/  DMUL R6, R6, R6 ;  /* 0x0000000606067228 */ /* 0x000fce0000000000 */
[----:B------:R2:W-:Y:S04]  /*00f0*/  STG.E.64 desc[UR4][R4.64], R6 ;  /* 0x0000000604007986 */ /* 0x0005e8000c101b04 */
[----:B------:R-:W3:Y:S01]  /*0100*/  LDG.E R0, desc[UR4][R2.64] ;  /* 0x0000000402007981 */ /* 0x000ee2000c1e1900 */
[----:B-1----:R-:W-:-:S04]  /*0110*/  IADD3 R13, PT, PT, R13, UR6, RZ ;  /* 0x000000060d0d7c10 */ /* 0x002fc8000fffe0ff */
[----:B---3--:R-:W-:-:S13]  /*0120*/  ISETP.GE.AND P0, PT, R13, R0, PT ;  /* 0x000000000d00720c */ /* 0x008fda0003f06270 */
[----:B--2---:R-:W-:Y:S05]  /*0130*/  @!P0 BRA `(.L_x_0) ;  /* 0xfffffffc00d48947 */ /* 0x004fea000383ffff */
[----:B------:R-:W-:Y:S05]  /*0140*/  EXIT ;  /* 0x000000000000794d */ /* 0x000fea0003800000 */
.L_x_1:
[----:B------:R-:W-:-:S00]  /*0150*/  BRA `(.L_x_1) ;  /* 0xfffffffc00fc7947 */ /* 0x000fc0000383ffff */
[----:B------:R-:W-:-:S00]  /*0160*/  NOP ;  /* 0x0000000000007918 */ /* 0x000fc00000000000 */
        /* <DEDUP_REMOVED lines=9> */
.L_x_6:


//--------------------- .text._Z3sumPd            --------------------------
	.section	.text._Z3sumPd,"ax",@progbits
	.align	128
        .global         _Z3sumPd
        .type           _Z3sumPd,@function
        .size           _Z3sumPd,(.L_x_7 - _Z3sumPd)
        .other          _Z3sumPd,@"STO_CUDA_ENTRY STV_DEFAULT"
_Z3sumPd:
.text._Z3sumPd:
[----:B------:R-:W-:Y:S01]  /*0000*/  LDC R1, c[0x0][0x37c] ;  /* 0x0000df00ff017b82 */ /* 0x000fe20000000800 */
[----:B------:R-:W0:Y:S07]  /*0010*/  S2R R10, SR_TID.X ;  /* 0x00000000000a7919 */ /* 0x000e2e0000002100 */
[----:B------:R-:W1:Y:S01]  /*0020*/  LDC.64 R8, c[0x0][0x380] ;  /* 0x0000e000ff087b82 */ /* 0x000e620000000a00 */
[----:B------:R-:W2:Y:S01]  /*0030*/  LDCU.64 UR8, c[0x0][0x358] ;  /* 0x00006b00ff0877ac */ /* 0x000ea20008000a00 */
[----:B------:R-:W3:Y:S01]  /*0040*/  LDCU UR4, c[0x0][0x360] ;  /* 0x00006c00ff0477ac */ /* 0x000ee20008000800 */
[----:B------:R-:W-:Y:S01]  /*0050*/  UMOV UR6, 0x1 ;  /* 0x0000000100067882 */ /* 0x000fe20000000000 */
[----:B0-23--:R-:W-:-:S07]  /*0060*/  SHF.L.U32 R0, R10, 0x1, RZ ;  /* 0x000000010a007819 */ /* 0x00dfce00000006ff */
.L_x_4:
[----:B------:R-:W-:Y:S01]  /*0070*/  ISETP.GE.U32.AND P0, PT, R10, UR4, PT ;  /* 0x000000040a007c0c */ /* 0x000fe2000bf06070 */
[----:B------:R-:W-:-:S12]  /*0080*/  BSSY.RECONVERGENT B0, `(.L_x_2) ;  /* 0x000000a000007945 */ /* 0x000fd80003800200 */
[----:B0-----:R-:W-:Y:S05]  /*0090*/  @P0 BRA `(.L_x_3) ;  /* 0x0000000000200947 */ /* 0x001fea0003800000 */
[----:B------:R-:W-:-:S05]  /*00a0*/  IMAD R5, R0, UR6, RZ ;  /* 0x0000000600057c24 */ /* 0x000fca000f8e02ff */
[C---:B------:R-:W-:Y:S01]  /*00b0*/  IADD3 R3, PT, PT, R5.reuse, UR6, RZ ;  /* 0x0000000605037c10 */ /* 0x040fe2000fffe0ff */
[----:B-1----:R-:W-:-:S04]  /*00c0*/  IMAD.WIDE R4, R5, 0x8, R8 ;  /* 0x0000000805047825 */ /* 0x002fc800078e0208 */
[----:B------:R-:W-:Y:S01]  /*00d0*/  IMAD.WIDE R2, R3, 0x8, R8 ;  /* 0x0000000803027825 */ /* 0x000fe200078e0208 */
[----:B------:R-:W2:Y:S05]  /*00e0*/  LDG.E.64 R6, desc[UR8][R4.64] ;  /* 0x0000000804067981 */ /* 0x000eaa000c1e1b00 */
[----:B------:R-:W2:Y:S02]  /*00f0*/  LDG.E.64 R2, desc[UR8][R2.64] ;  /* 0x0000000802027981 */ /* 0x000ea4000c1e1b00 */
[----:B--2---:R-:W-:-:S07]  /*0100*/  DADD R6, R2, R6 ;  /* 0x0000000002067229 */ /* 0x004fce0000000006 */
[----:B------:R0:W-:Y:S04]  /*0110*/  STG.E.64 desc[UR8][R4.64], R6 ;  /* 0x0000000604007986 */ /* 0x0001e8000c101b08 */
.L_x_3:
[----:B------:R-:W-:Y:S05]  /*0120*/  BSYNC.RECONVERGENT B0 ;  /* 0x0000000000007941 */ /* 0x000fea0003800200 */
.L_x_2:
[----:B------:R-:W-:Y:S02]  /*0130*/  UISETP.GT.U32.AND UP0, UPT, UR4, 0x1, UPT ;  /* 0x000000010400788c */ /* 0x000fe4000bf04070 */
[----:B------:R-:W-:Y:S02]  /*0140*/  USHF.R.U32.HI UR5, URZ, 0x1, UR4 ;  /* 0x00000001ff057899 */ /* 0x000fe40008011604 */
[----:B------:R-:W-:-:S05]  /*0150*/  USHF.L.U32 UR6, UR6, 0x1, URZ ;  /* 0x0000000106067899 */ /* 0x000fca00080006ff */
[----:B------:R-:W-:Y:S01]  /*0160*/  UMOV UR4, UR5 ;  /* 0x0000000500047c82 */ /* 0x000fe20008000000 */
[----:B------:R-:W-:Y:S06]  /*0170*/  BRA.U UP0, `(.L_x_4) ;  /* 0xfffffffd00bc7547 */ /* 0x000fec000b83ffff */
[----:B------:R-:W-:Y:S05]  /*0180*/  EXIT ;  /* 0x000000000000794d */ /* 0x000fea0003800000 */
.L_x_5:
        /* <DEDUP_REMOVED lines=15> */
.L_x_7:


//--------------------- .nv.shared.reserved.0     --------------------------
	.section	.nv.shared.reserved.0,"aw",@nobits
	.weak		__nv_reservedSMEM_offset_0_alias
	.size		__nv_reservedSMEM_offset_0_alias, 0, 64
	.other		__nv_reservedSMEM_offset_0_alias,@"STO_CUDA_RESERVED_SHARED STV_DEFAULT"
__nv_reservedSMEM_offset_0_alias:
	.zero		0
	.zero		64


//--------------------- .nv.constant0._Z8variancePiPdS0_ --------------------------
	.section	.nv.constant0._Z8variancePiPdS0_,"a",@progbits
	.sectionflags	@""
	.align	4
.nv.constant0._Z8variancePiPdS0_:
	.zero		920


//--------------------- .nv.constant0._Z3sumPd    --------------------------
	.section	.nv.constant0._Z3sumPd,"a",@progbits
	.sectionflags	@""
	.align	4
.nv.constant0._Z3sumPd:
	.zero		904


//--------------------- SYMBOLS --------------------------

	.type		.nv.reservedSmem.offset0,@object
	.size		.nv.reservedSmem.offset0,0x4
